	.version 1.4
	.target sm_13
	// compiled with /afs/math.tu-berlin.de/software/nvidia/cuda/4.2/open64/lib//be
	// nvopencc 4.1 built on 2012-04-05

	//-----------------------------------------------------------
	// Compiling /tmp/tmpxft_00007a52_00000000-9_SLgetShearlet3DCUDA.cpp3.i (/tmp/ccBI#.tVDPKD)
	//-----------------------------------------------------------

	//-----------------------------------------------------------
	// Options:
	//-----------------------------------------------------------
	//  Target:ptx, ISA:sm_13, Endian:little, Pointer Size:64
	//  -O3	(Optimization level)
	//  -g0	(Debug level)
	//  -m2	(Report advisories)
	//-----------------------------------------------------------

	.file	1	"<command-line>"
	.file	2	"/tmp/tmpxft_00007a52_00000000-8_SLgetShearlet3DCUDA.cudafe2.gpu"
	.file	3	"/usr/lib64/gcc/x86_64-suse-linux/4.5/include/stddef.h"
	.file	4	"/afs/math/software/nvidia/cuda/4.2/bin/../include/crt/device_runtime.h"
	.file	5	"/afs/math/software/nvidia/cuda/4.2/bin/../include/host_defines.h"
	.file	6	"/afs/math/software/nvidia/cuda/4.2/bin/../include/builtin_types.h"
	.file	7	"/afs/math/software/nvidia/cuda/4.2/bin/../include/device_types.h"
	.file	8	"/afs/math/software/nvidia/cuda/4.2/bin/../include/driver_types.h"
	.file	9	"/afs/math/software/nvidia/cuda/4.2/bin/../include/surface_types.h"
	.file	10	"/afs/math/software/nvidia/cuda/4.2/bin/../include/texture_types.h"
	.file	11	"/afs/math/software/nvidia/cuda/4.2/bin/../include/vector_types.h"
	.file	12	"/afs/math/software/nvidia/cuda/4.2/bin/../include/device_launch_parameters.h"
	.file	13	"/afs/math/software/nvidia/cuda/4.2/bin/../include/crt/storage_class.h"
	.file	14	"SLgetShearlet3DCUDA.cu"
	.file	15	"/afs/math/software/nvidia/cuda/4.2/bin/../include/common_functions.h"
	.file	16	"/afs/math/software/nvidia/cuda/4.2/bin/../include/math_functions.h"
	.file	17	"/afs/math/software/nvidia/cuda/4.2/bin/../include/math_constants.h"
	.file	18	"/afs/math/software/nvidia/cuda/4.2/bin/../include/device_functions.h"
	.file	19	"/afs/math/software/nvidia/cuda/4.2/bin/../include/sm_11_atomic_functions.h"
	.file	20	"/afs/math/software/nvidia/cuda/4.2/bin/../include/sm_12_atomic_functions.h"
	.file	21	"/afs/math/software/nvidia/cuda/4.2/bin/../include/sm_13_double_functions.h"
	.file	22	"/afs/math/software/nvidia/cuda/4.2/bin/../include/sm_20_atomic_functions.h"
	.file	23	"/afs/math/software/nvidia/cuda/4.2/bin/../include/sm_20_intrinsics.h"
	.file	24	"/afs/math/software/nvidia/cuda/4.2/bin/../include/sm_30_intrinsics.h"
	.file	25	"/afs/math/software/nvidia/cuda/4.2/bin/../include/surface_functions.h"
	.file	26	"/afs/math/software/nvidia/cuda/4.2/bin/../include/texture_fetch_functions.h"
	.file	27	"/afs/math/software/nvidia/cuda/4.2/bin/../include/math_functions_dbl_ptx3.h"


	.entry _Z19SLgetShearlet3DCUDAP7double2PdiPKS_S3_ (
		.param .u64 __cudaparm__Z19SLgetShearlet3DCUDAP7double2PdiPKS_S3__pShearlet3D,
		.param .u64 __cudaparm__Z19SLgetShearlet3DCUDAP7double2PdiPKS_S3__pShearletAbsSqrd,
		.param .s32 __cudaparm__Z19SLgetShearlet3DCUDAP7double2PdiPKS_S3__pyramid,
		.param .u64 __cudaparm__Z19SLgetShearlet3DCUDAP7double2PdiPKS_S3__pShearlet2D1,
		.param .u64 __cudaparm__Z19SLgetShearlet3DCUDAP7double2PdiPKS_S3__pShearlet2D2)
	{
	.reg .u32 %r<24>;
	.reg .u64 %rd<17>;
	.reg .f64 %fd<13>;
	.reg .pred %p<4>;
	.loc	14	4	0
$LDWbegin__Z19SLgetShearlet3DCUDAP7double2PdiPKS_S3_:
	cvt.s32.u16 	%r1, %ctaid.y;
	cvt.s32.u16 	%r2, %ctaid.x;
	cvt.u32.u16 	%r3, %nctaid.x;
	cvt.s32.u16 	%r4, %tid.x;
	ld.param.s32 	%r5, [__cudaparm__Z19SLgetShearlet3DCUDAP7double2PdiPKS_S3__pyramid];
	mov.u32 	%r6, 1;
	setp.gt.u32 	%p1, %r5, %r6;
	@%p1 bra 	$Lt_0_2050;
	.loc	14	13	0
	mul.lo.u32 	%r7, %r1, %r3;
	add.u32 	%r8, %r2, %r7;
	.loc	14	14	0
	cvt.u32.u16 	%r9, %ntid.x;
	mul.lo.u32 	%r10, %r1, %r9;
	add.u32 	%r11, %r4, %r10;
	bra.uni 	$Lt_0_1794;
$Lt_0_2050:
	mul.lo.u32 	%r12, %r4, %r3;
	add.u32 	%r13, %r2, %r12;
	mov.u32 	%r14, 2;
	.loc	14	4	0
	ld.param.s32 	%r5, [__cudaparm__Z19SLgetShearlet3DCUDAP7double2PdiPKS_S3__pyramid];
	.loc	14	14	0
	setp.ne.s32 	%p2, %r5, %r14;
	@%p2 bra 	$Lt_0_2562;
	.loc	14	17	0
	mov.s32 	%r8, %r13;
	.loc	14	18	0
	cvt.u32.u16 	%r15, %ntid.x;
	mul.lo.u32 	%r16, %r1, %r15;
	add.u32 	%r11, %r4, %r16;
	bra.uni 	$Lt_0_2306;
$Lt_0_2562:
	.loc	14	21	0
	mul.lo.u32 	%r17, %r1, %r3;
	add.u32 	%r8, %r2, %r17;
	.loc	14	22	0
	mov.s32 	%r11, %r13;
$Lt_0_2306:
$Lt_0_1794:
	.loc	14	25	0
	ld.param.u64 	%rd1, [__cudaparm__Z19SLgetShearlet3DCUDAP7double2PdiPKS_S3__pShearlet2D1];
	cvt.s64.s32 	%rd2, %r8;
	mul.wide.s32 	%rd3, %r8, 16;
	add.u64 	%rd4, %rd1, %rd3;
	ld.global.v2.f64 	{%fd1,%fd2}, [%rd4+0];
	.loc	14	28	0
	ld.param.u64 	%rd5, [__cudaparm__Z19SLgetShearlet3DCUDAP7double2PdiPKS_S3__pShearlet2D2];
	cvt.s64.s32 	%rd6, %r11;
	mul.wide.s32 	%rd7, %r11, 16;
	add.u64 	%rd8, %rd5, %rd7;
	ld.global.v2.f64 	{%fd3,%fd4}, [%rd8+0];
	.loc	14	34	0
	cvt.u32.u16 	%r18, %nctaid.y;
	mul.lo.u32 	%r19, %r4, %r18;
	mul.f64 	%fd5, %fd2, %fd4;
	mul.f64 	%fd6, %fd1, %fd3;
	sub.f64 	%fd7, %fd6, %fd5;
	add.u32 	%r20, %r1, %r19;
	mul.lo.u32 	%r21, %r20, %r3;
	add.u32 	%r22, %r2, %r21;
	cvt.s64.s32 	%rd9, %r22;
	ld.param.u64 	%rd10, [__cudaparm__Z19SLgetShearlet3DCUDAP7double2PdiPKS_S3__pShearlet3D];
	mul.wide.s32 	%rd11, %r22, 16;
	add.u64 	%rd12, %rd10, %rd11;
	.loc	14	35	0
	mul.f64 	%fd8, %fd2, %fd3;
	mad.rn.f64 	%fd9, %fd1, %fd4, %fd8;
	st.global.v2.f64 	[%rd12+0], {%fd7,%fd9};
	.loc	14	37	0
	mul.f64 	%fd10, %fd9, %fd9;
	mad.rn.f64 	%fd11, %fd7, %fd7, %fd10;
	ld.param.u64 	%rd13, [__cudaparm__Z19SLgetShearlet3DCUDAP7double2PdiPKS_S3__pShearletAbsSqrd];
	mul.wide.s32 	%rd14, %r22, 8;
	add.u64 	%rd15, %rd13, %rd14;
	st.global.f64 	[%rd15+0], %fd11;
	.loc	14	39	0
	exit;
$LDWend__Z19SLgetShearlet3DCUDAP7double2PdiPKS_S3_:
	} // _Z19SLgetShearlet3DCUDAP7double2PdiPKS_S3_



// ===== COMPILED SASS (sm_100) =====

	.target	sm_100

	.elftype	@"ET_EXEC"


//--------------------- .note.nv.tkinfo           --------------------------
	.section	.note.nv.tkinfo,"",@"SHT_NOTE"
	.sectionflags	@"SHF_NOTE_NV_TKINFO"
	.tkinfo
        /*0018*/ 	.word	0x00000002
        /*0030*/ 	.string	""
        /*0030*/ 	.string	"ptxas"
        /*0030*/ 	.string	"Cuda compilation tools, release 13.0, V13.0.88"
        /*0030*/ 	.string	"Build cuda_13.0.r13.0/compiler.36424714_0"
        /*0030*/ 	.string	"-arch sm_100 "



//--------------------- .note.nv.cuinfo           --------------------------
	.section	.note.nv.cuinfo,"",@"SHT_NOTE"
	.sectionflags	@"SHF_NOTE_NV_CUINFO"
        /*0018*/ 	.short	0x0002
        /*001a*/ 	.short	0x000d
        /*001c*/ 	.short	0x0082
	.zero		2


//--------------------- .nv.info                  --------------------------
	.section	.nv.info,"",@"SHT_CUDA_INFO"
	.align	4


	//----- nvinfo : EIATTR_REGCOUNT
	.align		4
        /*0000*/ 	.byte	0x04, 0x2f
        /*0002*/ 	.short	(.L_1 - .L_0)
	.align		4
.L_0:
        /*0004*/ 	.word	index@(_Z19SLgetShearlet3DCUDAP7double2PdiPKS_S3_)
        /*0008*/ 	.word	0x00000019


	//----- nvinfo : EIATTR_FRAME_SIZE
	.align		4
.L_1:
        /*000c*/ 	.byte	0x04, 0x11
        /*000e*/ 	.short	(.L_3 - .L_2)
	.align		4
.L_2:
        /*0010*/ 	.word	index@(_Z19SLgetShearlet3DCUDAP7double2PdiPKS_S3_)
        /*0014*/ 	.word	0x00000000


	//----- nvinfo : EIATTR_MIN_STACK_SIZE
	.align		4
.L_3:
        /*0018*/ 	.byte	0x04, 0x12
        /*001a*/ 	.short	(.L_5 - .L_4)
	.align		4
.L_4:
        /*001c*/ 	.word	index@(_Z19SLgetShearlet3DCUDAP7double2PdiPKS_S3_)
        /*0020*/ 	.word	0x00000000
.L_5:


//--------------------- .nv.compat                --------------------------
	.section	.nv.compat,"",@"SHT_CUDA_COMPAT_INFO"
	.align	4
        /*0000*/ 	.byte	0x02, 0x09, 0x00, 0x00, 0x02, 0x02, 0x01, 0x00, 0x02, 0x05, 0x05, 0x00, 0x03, 0x07, 0x01, 0x01
        /*0010*/ 	.byte	0x02, 0x03, 0x00, 0x00, 0x02, 0x06, 0x01, 0x00, 0x04, 0x0b, 0x08, 0x00, 0x01, 0x00, 0x00, 0x00
        /*0020*/ 	.byte	0x00, 0x00, 0x00, 0x00


//--------------------- .nv.info._Z19SLgetShearlet3DCUDAP7double2PdiPKS_S3_ --------------------------
	.section	.nv.info._Z19SLgetShearlet3DCUDAP7double2PdiPKS_S3_,"",@"SHT_CUDA_INFO"
	.sectionflags	@""
	.align	4


	//----- nvinfo : EIATTR_CUDA_API_VERSION
	.align		4
        /*0000*/ 	.byte	0x04, 0x37
        /*0002*/ 	.short	(.L_7 - .L_6)
.L_6:
        /*0004*/ 	.word	0x00000082


	//----- nvinfo : EIATTR_KPARAM_INFO
	.align		4
.L_7:
        /*0008*/ 	.byte	0x04, 0x17
        /*000a*/ 	.short	(.L_9 - .L_8)
.L_8:
        /*000c*/ 	.word	0x00000000
        /*0010*/ 	.short	0x0004
        /*0012*/ 	.short	0x0020
        /*0014*/ 	.byte	0x00, 0xf0, 0x21, 0x00


	//----- nvinfo : EIATTR_KPARAM_INFO
	.align		4
.L_9:
        /*0018*/ 	.byte	0x04, 0x17
        /*001a*/ 	.short	(.L_11 - .L_10)
.L_10:
        /*001c*/ 	.word	0x00000000
        /*0020*/ 	.short	0x0003
        /*0022*/ 	.short	0x0018
        /*0024*/ 	.byte	0x00, 0xf0, 0x21, 0x00


	//----- nvinfo : EIATTR_KPARAM_INFO
	.align		4
.L_11:
        /*0028*/ 	.byte	0x04, 0x17
        /*002a*/ 	.short	(.L_13 - .L_12)
.L_12:
        /*002c*/ 	.word	0x00000000
        /*0030*/ 	.short	0x0002
        /*0032*/ 	.short	0x0010
        /*0034*/ 	.byte	0x00, 0xf0, 0x11, 0x00


	//----- nvinfo : EIATTR_KPARAM_INFO
	.align		4
.L_13:
        /*0038*/ 	.byte	0x04, 0x17
        /*003a*/ 	.short	(.L_15 - .L_14)
.L_14:
        /*003c*/ 	.word	0x00000000
        /*0040*/ 	.short	0x0001
        /*0042*/ 	.short	0x0008
        /*0044*/ 	.byte	0x00, 0xf0, 0x21, 0x00


	//----- nvinfo : EIATTR_KPARAM_INFO
	.align		4
.L_15:
        /*0048*/ 	.byte	0x04, 0x17
        /*004a*/ 	.short	(.L_17 - .L_16)
.L_16:
        /*004c*/ 	.word	0x00000000
        /*0050*/ 	.short	0x0000
        /*0052*/ 	.short	0x0000
        /*0054*/ 	.byte	0x00, 0xf0, 0x21, 0x00


	//----- nvinfo : EIATTR_SPARSE_MMA_MASK
	.align		4
.L_17:
        /*0058*/ 	.byte	0x03, 0x50
        /*005a*/ 	.short	0x0000


	//----- nvinfo : EIATTR_MAXREG_COUNT
	.align		4
        /*005c*/ 	.byte	0x03, 0x1b
        /*005e*/ 	.short	0x00ff


	//----- nvinfo : EIATTR_MERCURY_ISA_VERSION
	.align		4
        /*0060*/ 	.byte	0x03, 0x5f
        /*0062*/ 	.short	0x0101


	//----- nvinfo : EIATTR_VRC_CTA_INIT_COUNT
	.align		4
        /*0064*/ 	.byte	0x02, 0x4a
	.zero		1
	.zero		1


	//----- nvinfo : EIATTR_EXIT_INSTR_OFFSETS
	.align		4
        /*0068*/ 	.byte	0x04, 0x1c
        /*006a*/ 	.short	(.L_19 - .L_18)


	//   ....[0]....
.L_18:
        /*006c*/ 	.word	0x000002f0


	//----- nvinfo : EIATTR_CBANK_PARAM_SIZE
	.align		4
.L_19:
        /*0070*/ 	.byte	0x03, 0x19
        /*0072*/ 	.short	0x0028


	//----- nvinfo : EIATTR_PARAM_CBANK
	.align		4
        /*0074*/ 	.byte	0x04, 0x0a
        /*0076*/ 	.short	(.L_21 - .L_20)
	.align		4
.L_20:
        /*0078*/ 	.word	index@(.nv.constant0._Z19SLgetShearlet3DCUDAP7double2PdiPKS_S3_)
        /*007c*/ 	.short	0x0380
        /*007e*/ 	.short	0x0028


	//----- nvinfo : EIATTR_SW_WAR
	.align		4
.L_21:
        /*0080*/ 	.byte	0x04, 0x36
        /*0082*/ 	.short	(.L_23 - .L_22)
.L_22:
        /*0084*/ 	.word	0x00000008
.L_23:


//--------------------- .nv.callgraph             --------------------------
	.section	.nv.callgraph,"",@"SHT_CUDA_CALLGRAPH"
	.align	4
	.sectionentsize	8
	.align		4
        /*0000*/ 	.word	0x00000000
	.align		4
        /*0004*/ 	.word	0xffffffff
	.align		4
        /*0008*/ 	.word	0x00000000
	.align		4
        /*000c*/ 	.word	0xfffffffe
	.align		4
        /*0010*/ 	.word	0x00000000
	.align		4
        /*0014*/ 	.word	0xfffffffd
	.align		4
        /*0018*/ 	.word	0x00000000
	.align		4
        /*001c*/ 	.word	0xfffffffc


//--------------------- .text._Z19SLgetShearlet3DCUDAP7double2PdiPKS_S3_ --------------------------
	.section	.text._Z19SLgetShearlet3DCUDAP7double2PdiPKS_S3_,"ax",@progbits
	.align	128
.text._Z19SLgetShearlet3DCUDAP7double2PdiPKS_S3_:
        .type           _Z19SLgetShearlet3DCUDAP7double2PdiPKS_S3_,@function
        .size           _Z19SLgetShearlet3DCUDAP7double2PdiPKS_S3_,(.L_x_2 - _Z19SLgetShearlet3DCUDAP7double2PdiPKS_S3_)
        .other          _Z19SLgetShearlet3DCUDAP7double2PdiPKS_S3_,@"STO_CUDA_ENTRY STV_DEFAULT"
_Z19SLgetShearlet3DCUDAP7double2PdiPKS_S3_:
[----:B------:R-:W-:Y:S08]  /*0000*/  LDC R1, c[0x0][0x37c] ;  /* 0x0000df00ff017b82 */ /* 0x000ff00000000800 */
[----:B------:R-:W0:Y:S01]  /*0010*/  LDC R8, c[0x0][0x390] ;  /* 0x0000e400ff087b82 */ /* 0x000e220000000800 */
[----:B------:R-:W1:Y:S01]  /*0020*/  S2R R0, SR_TID.X ;  /* 0x0000000000007919 */ /* 0x000e620000002100 */
[----:B------:R-:W2:Y:S01]  /*0030*/  LDCU.64 UR6, c[0x0][0x358] ;  /* 0x00006b00ff0677ac */ /* 0x000ea20008000a00 */
[----:B------:R-:W3:Y:S05]  /*0040*/  S2R R2, SR_CTAID.X ;  /* 0x0000000000027919 */ /* 0x000eea0000002500 */
[----:B------:R-:W4:Y:S08]  /*0050*/  S2UR UR4, SR_CTAID.Y ;  /* 0x00000000000479c3 */ /* 0x000f300000002600 */
[----:B------:R-:W5:Y:S01]  /*0060*/  LDC R3, c[0x0][0x370] ;  /* 0x0000dc00ff037b82 */ /* 0x000f620000000800 */
[----:B0-----:R-:W-:-:S07]  /*0070*/  ISETP.GT.U32.AND P0, PT, R8, 0x1, PT ;  /* 0x000000010800780c */ /* 0x001fce0003f04070 */
[----:B------:R-:W0:Y:S01]  /*0080*/  LDC.64 R6, c[0x0][0x398] ;  /* 0x0000e600ff067b82 */ /* 0x000e220000000a00 */
[----:B----4-:R-:W-:-:S07]  /*0090*/  ULOP3.LUT UR4, UR4, 0xffff, URZ, 0xc0, !UPT ;  /* 0x0000ffff04047892 */ /* 0x010fce000f8ec0ff */
[----:B------:R-:W4:Y:S01]  /*00a0*/  LDC.64 R4, c[0x0][0x3a0] ;  /* 0x0000e800ff047b82 */ /* 0x000f220000000a00 */
[----:B-1----:R-:W-:Y:S02]  /*00b0*/  LOP3.LUT R0, R0, 0xffff, RZ, 0xc0, !PT ;  /* 0x0000ffff00007812 */ /* 0x002fe400078ec0ff */
[----:B---3--:R-:W-:Y:S02]  /*00c0*/  LOP3.LUT R2, R2, 0xffff, RZ, 0xc0, !PT ;  /* 0x0000ffff02027812 */ /* 0x008fe400078ec0ff */
[----:B-----5:R-:W-:-:S03]  /*00d0*/  LOP3.LUT R3, R3, 0xffff, RZ, 0xc0, !PT ;  /* 0x0000ffff03037812 */ /* 0x020fc600078ec0ff */
[----:B------:R-:W1:Y:S02]  /*00e0*/  @!P0 LDC R9, c[0x0][0x360] ;  /* 0x0000d800ff098b82 */ /* 0x000e640000000800 */
[----:B------:R-:W-:Y:S01]  /*00f0*/  @!P0 IMAD R11, R3, UR4, R2 ;  /* 0x00000004030b8c24 */ /* 0x000fe2000f8e0202 */
[----:B-1----:R-:W-:-:S05]  /*0100*/  @!P0 LOP3.LUT R9, R9, 0xffff, RZ, 0xc0, !PT ;  /* 0x0000ffff09098812 */ /* 0x002fca00078ec0ff */
[----:B------:R-:W-:Y:S01]  /*0110*/  @!P0 IMAD R17, R9, UR4, R0 ;  /* 0x0000000409118c24 */ /* 0x000fe2000f8e0200 */
[----:B0-2-4-:R-:W-:Y:S06]  /*0120*/  @!P0 BRA `(.L_x_0) ;  /* 0x0000000000208947 */ /* 0x015fec0003800000 */
[----:B------:R-:W-:Y:S01]  /*0130*/  ISETP.NE.AND P0, PT, R8, 0x2, PT ;  /* 0x000000020800780c */ /* 0x000fe20003f05270 */
[----:B------:R-:W-:-:S12]  /*0140*/  IMAD R8, R3, R0, R2 ;  /* 0x0000000003087224 */ /* 0x000fd800078e0202 */
[----:B------:R-:W0:Y:S01]  /*0150*/  @!P0 LDC R17, c[0x0][0x360] ;  /* 0x0000d800ff118b82 */ /* 0x000e220000000800 */
[----:B------:R-:W-:Y:S01]  /*0160*/  @!P0 MOV R11, R8 ;  /* 0x00000008000b8202 */ /* 0x000fe20000000f00 */
[----:B------:R-:W-:Y:S01]  /*0170*/  @P0 IMAD R11, R3, UR4, R2 ;  /* 0x00000004030b0c24 */ /* 0x000fe2000f8e0202 */
[----:B0-----:R-:W-:-:S05]  /*0180*/  @!P0 LOP3.LUT R17, R17, 0xffff, RZ, 0xc0, !PT ;  /* 0x0000ffff11118812 */ /* 0x001fca00078ec0ff */
[----:B------:R-:W-:Y:S01]  /*0190*/  @!P0 IMAD R17, R17, UR4, R0 ;  /* 0x0000000411118c24 */ /* 0x000fe2000f8e0200 */
[----:B------:R-:W-:-:S07]  /*01a0*/  @P0 MOV R17, R8 ;  /* 0x0000000800110202 */ /* 0x000fce0000000f00 */
.L_x_0:
[----:B------:R-:W-:-:S04]  /*01b0*/  IMAD.WIDE R6, R11, 0x10, R6 ;  /* 0x000000100b067825 */ /* 0x000fc800078e0206 */
[----:B------:R-:W-:Y:S01]  /*01c0*/  IMAD.WIDE R16, R17, 0x10, R4 ;  /* 0x0000001011107825 */ /* 0x000fe200078e0204 */
[----:B------:R-:W0:Y:S01]  /*01d0*/  LDC R22, c[0x0][0x374] ;  /* 0x0000dd00ff167b82 */ /* 0x000e220000000800 */
[----:B------:R-:W2:Y:S04]  /*01e0*/  LDG.E.128 R4, desc[UR6][R6.64] ;  /* 0x0000000606047981 */ /* 0x000ea8000c1e1d00 */
[----:B------:R-:W2:Y:S03]  /*01f0*/  LDG.E.128 R8, desc[UR6][R16.64] ;  /* 0x0000000610087981 */ /* 0x000ea6000c1e1d00 */
[----:B------:R-:W1:Y:S08]  /*0200*/  LDC.64 R14, c[0x0][0x380] ;  /* 0x0000e000ff0e7b82 */ /* 0x000e700000000a00 */
[----:B------:R-:W3:Y:S01]  /*0210*/  LDC.64 R12, c[0x0][0x388] ;  /* 0x0000e200ff0c7b82 */ /* 0x000ee20000000a00 */
[----:B--2---:R-:W-:-:S02]  /*0220*/  DMUL R20, R6, R8 ;  /* 0x0000000806147228 */ /* 0x004fc40000000000 */
[----:B------:R-:W-:-:S06]  /*0230*/  DMUL R18, R6, R10 ;  /* 0x0000000a06127228 */ /* 0x000fcc0000000000 */
[C---:B------:R-:W-:Y:S01]  /*0240*/  DFMA R10, R4.reuse, R10, R20 ;  /* 0x0000000a040a722b */ /* 0x040fe20000000014 */
[----:B0-----:R-:W-:Y:S01]  /*0250*/  LOP3.LUT R21, R22, 0xffff, RZ, 0xc0, !PT ;  /* 0x0000ffff16157812 */ /* 0x001fe200078ec0ff */
[----:B------:R-:W-:-:S04]  /*0260*/  DFMA R8, R4, R8, -R18 ;  /* 0x000000080408722b */ /* 0x000fc80000000812 */
[----:B------:R-:W-:Y:S02]  /*0270*/  IMAD R21, R0, R21, UR4 ;  /* 0x0000000400157e24 */ /* 0x000fe4000f8e0215 */
[----:B------:R-:W-:Y:S02]  /*0280*/  DMUL R4, R10, R10 ;  /* 0x0000000a0a047228 */ /* 0x000fe40000000000 */
[----:B------:R-:W-:-:S04]  /*0290*/  IMAD R21, R3, R21, R2 ;  /* 0x0000001503157224 */ /* 0x000fc800078e0202 */
[C---:B-1----:R-:W-:Y:S02]  /*02a0*/  IMAD.WIDE R14, R21.reuse, 0x10, R14 ;  /* 0x00000010150e7825 */ /* 0x042fe400078e020e */
[----:B------:R-:W-:Y:S02]  /*02b0*/  DFMA R4, R8, R8, R4 ;  /* 0x000000080804722b */ /* 0x000fe40000000004 */
[----:B---3--:R-:W-:Y:S01]  /*02c0*/  IMAD.WIDE R12, R21, 0x8, R12 ;  /* 0x00000008150c7825 */ /* 0x008fe200078e020c */
[----:B------:R-:W-:Y:S04]  /*02d0*/  STG.E.128 desc[UR6][R14.64], R8 ;  /* 0x000000080e007986 */ /* 0x000fe8000c101d06 */
[----:B------:R-:W-:Y:S01]  /*02e0*/  STG.E.64 desc[UR6][R12.64], R4 ;  /* 0x000000040c007986 */ /* 0x000fe2000c101b06 */
[----:B------:R-:W-:Y:S05]  /*02f0*/  EXIT ;  /* 0x000000000000794d */ /* 0x000fea0003800000 */
.L_x_1:
[----:B------:R-:W-:-:S00]  /*0300*/  BRA `(.L_x_1) ;  /* 0xfffffffc00fc7947 */ /* 0x000fc0000383ffff */
[----:B------:R-:W-:-:S00]  /*0310*/  NOP ;  /* 0x0000000000007918 */ /* 0x000fc00000000000 */
        /* <DEDUP_REMOVED lines=14> */
.L_x_2:


//--------------------- .nv.shared.reserved.0     --------------------------
	.section	.nv.shared.reserved.0,"aw",@nobits
	.weak		__nv_reservedSMEM_offset_0_alias
	.size		__nv_reservedSMEM_offset_0_alias, 0, 64
	.other		__nv_reservedSMEM_offset_0_alias,@"STO_CUDA_RESERVED_SHARED STV_DEFAULT"
__nv_reservedSMEM_offset_0_alias:
	.zero		0
	.zero		64


//--------------------- .nv.constant0._Z19SLgetShearlet3DCUDAP7double2PdiPKS_S3_ --------------------------
	.section	.nv.constant0._Z19SLgetShearlet3DCUDAP7double2PdiPKS_S3_,"a",@progbits
	.sectionflags	@""
	.align	4
.nv.constant0._Z19SLgetShearlet3DCUDAP7double2PdiPKS_S3_:
	.zero		936


//--------------------- SYMBOLS --------------------------

	.type		.nv.reservedSmem.offset0,@object
	.size		.nv.reservedSmem.offset0,0x4
